	.headerflags	@"EF_CUDA_TEXMODE_UNIFIED EF_CUDA_64BIT_ADDRESS EF_CUDA_ACCELERATORS EF_CUDA_SM90 EF_CUDA_VIRTUAL_SM(EF_CUDA_SM90)"
	.elftype	@"ET_EXEC"


//--------------------- .nv.info                  --------------------------
	.section	.nv.info,"",@"SHT_CUDA_INFO"
	.align	4


	//----- nvinfo : EIATTR_REGCOUNT
	.align		4
        /*0000*/ 	.byte	0x04, 0x2f
        /*0002*/ 	.short	(.L_3 - .L_2)
	.align		4
.L_2:
        /*0004*/ 	.word	index@(triton_poi_fused__native_batch_norm_legit_no_training_cat_relu_58)
        /*0008*/ 	.word	0x0000001a


	//----- nvinfo : EIATTR_MIN_STACK_SIZE
	.align		4
.L_3:
        /*000c*/ 	.byte	0x04, 0x12
        /*000e*/ 	.short	(.L_5 - .L_4)
	.align		4
.L_4:
        /*0010*/ 	.word	index@(triton_poi_fused__native_batch_norm_legit_no_training_cat_relu_58)
        /*0014*/ 	.word	0x00000000


	//----- nvinfo : EIATTR_FRAME_SIZE
	.align		4
.L_5:
        /*0018*/ 	.byte	0x04, 0x11
        /*001a*/ 	.short	(.L_7 - .L_6)
	.align		4
.L_6:
        /*001c*/ 	.word	index@(triton_poi_fused__native_batch_norm_legit_no_training_cat_relu_58)
        /*0020*/ 	.word	0x00000000


	//----- nvinfo : EIATTR_MIN_STACK_SIZE
	.align		4
.L_7:
        /*0024*/ 	.byte	0x04, 0x12
        /*0026*/ 	.short	(.L_9 - .L_8)
	.align		4
.L_8:
        /*0028*/ 	.word	index@(triton_poi_fused__native_batch_norm_legit_no_training_cat_relu_58)
        /*002c*/ 	.word	0x00000000
.L_9:


//--------------------- .nv.info.triton_poi_fused__native_batch_norm_legit_no_training_cat_relu_58 --------------------------
	.section	.nv.info.triton_poi_fused__native_batch_norm_legit_no_training_cat_relu_58,"",@"SHT_CUDA_INFO"
	.sectionflags	@""
	.align	4


	//----- nvinfo : EIATTR_CUDA_API_VERSION
	.align		4
        /*0000*/ 	.byte	0x04, 0x37
        /*0002*/ 	.short	(.L_11 - .L_10)
.L_10:
        /*0004*/ 	.word	0x0000007c


	//----- nvinfo : EIATTR_KPARAM_INFO
	.align		4
.L_11:
        /*0008*/ 	.byte	0x04, 0x17
        /*000a*/ 	.short	(.L_13 - .L_12)
.L_12:
        /*000c*/ 	.word	0x00000000
        /*0010*/ 	.short	0x0008
        /*0012*/ 	.short	0x0040
        /*0014*/ 	.byte	0x00, 0xf0, 0x11, 0x00


	//----- nvinfo : EIATTR_KPARAM_INFO
	.align		4
.L_13:
        /*0018*/ 	.byte	0x04, 0x17
        /*001a*/ 	.short	(.L_15 - .L_14)
.L_14:
        /*001c*/ 	.word	0x00000000
        /*0020*/ 	.short	0x0007
        /*0022*/ 	.short	0x0038
        /*0024*/ 	.byte	0x00, 0xf4, 0x21, 0x00


	//----- nvinfo : EIATTR_KPARAM_INFO
	.align		4
.L_15:
        /*0028*/ 	.byte	0x04, 0x17
        /*002a*/ 	.short	(.L_17 - .L_16)
.L_16:
        /*002c*/ 	.word	0x00000000
        /*0030*/ 	.short	0x0006
        /*0032*/ 	.short	0x0030
        /*0034*/ 	.byte	0x00, 0xf4, 0x21, 0x00


	//----- nvinfo : EIATTR_KPARAM_INFO
	.align		4
.L_17:
        /*0038*/ 	.byte	0x04, 0x17
        /*003a*/ 	.short	(.L_19 - .L_18)
.L_18:
        /*003c*/ 	.word	0x00000000
        /*0040*/ 	.short	0x0005
        /*0042*/ 	.short	0x0028
        /*0044*/ 	.byte	0x00, 0xf4, 0x21, 0x00


	//----- nvinfo : EIATTR_KPARAM_INFO
	.align		4
.L_19:
        /*0048*/ 	.byte	0x04, 0x17
        /*004a*/ 	.short	(.L_21 - .L_20)
.L_20:
        /*004c*/ 	.word	0x00000000
        /*0050*/ 	.short	0x0004
        /*0052*/ 	.short	0x0020
        /*0054*/ 	.byte	0x00, 0xf4, 0x21, 0x00


	//----- nvinfo : EIATTR_KPARAM_INFO
	.align		4
.L_21:
        /*0058*/ 	.byte	0x04, 0x17
        /*005a*/ 	.short	(.L_23 - .L_22)
.L_22:
        /*005c*/ 	.word	0x00000000
        /*0060*/ 	.short	0x0003
        /*0062*/ 	.short	0x0018
        /*0064*/ 	.byte	0x00, 0xf4, 0x21, 0x00


	//----- nvinfo : EIATTR_KPARAM_INFO
	.align		4
.L_23:
        /*0068*/ 	.byte	0x04, 0x17
        /*006a*/ 	.short	(.L_25 - .L_24)
.L_24:
        /*006c*/ 	.word	0x00000000
        /*0070*/ 	.short	0x0002
        /*0072*/ 	.short	0x0010
        /*0074*/ 	.byte	0x00, 0xf4, 0x21, 0x00


	//----- nvinfo : EIATTR_KPARAM_INFO
	.align		4
.L_25:
        /*0078*/ 	.byte	0x04, 0x17
        /*007a*/ 	.short	(.L_27 - .L_26)
.L_26:
        /*007c*/ 	.word	0x00000000
        /*0080*/ 	.short	0x0001
        /*0082*/ 	.short	0x0008
        /*0084*/ 	.byte	0x00, 0xf4, 0x21, 0x00


	//----- nvinfo : EIATTR_KPARAM_INFO
	.align		4
.L_27:
        /*0088*/ 	.byte	0x04, 0x17
        /*008a*/ 	.short	(.L_29 - .L_28)
.L_28:
        /*008c*/ 	.word	0x00000000
        /*0090*/ 	.short	0x0000
        /*0092*/ 	.short	0x0000
        /*0094*/ 	.byte	0x00, 0xf4, 0x21, 0x00


	//----- nvinfo : EIATTR_SPARSE_MMA_MASK
	.align		4
.L_29:
        /*0098*/ 	.byte	0x03, 0x50
        /*009a*/ 	.short	0x0000


	//----- nvinfo : EIATTR_MAXREG_COUNT
	.align		4
        /*009c*/ 	.byte	0x03, 0x1b
        /*009e*/ 	.short	0x00ff


	//----- nvinfo : EIATTR_EXIT_INSTR_OFFSETS
	.align		4
        /*00a0*/ 	.byte	0x04, 0x1c
        /*00a2*/ 	.short	(.L_31 - .L_30)


	//   ....[0]....
.L_30:
        /*00a4*/ 	.word	0x00000690


	//   ....[1]....
        /*00a8*/ 	.word	0x000006b0


	//----- nvinfo : EIATTR_REQNTID
	.align		4
.L_31:
        /*00ac*/ 	.byte	0x04, 0x10
        /*00ae*/ 	.short	(.L_33 - .L_32)
.L_32:
        /*00b0*/ 	.word	0x00000080
        /*00b4*/ 	.word	0x00000001
        /*00b8*/ 	.word	0x00000001


	//----- nvinfo : EIATTR_CBANK_PARAM_SIZE
	.align		4
.L_33:
        /*00bc*/ 	.byte	0x03, 0x19
        /*00be*/ 	.short	0x0044


	//----- nvinfo : EIATTR_PARAM_CBANK
	.align		4
        /*00c0*/ 	.byte	0x04, 0x0a
        /*00c2*/ 	.short	(.L_35 - .L_34)
	.align		4
.L_34:
        /*00c4*/ 	.word	index@(.nv.constant0.triton_poi_fused__native_batch_norm_legit_no_training_cat_relu_58)
        /*00c8*/ 	.short	0x0210
        /*00ca*/ 	.short	0x0044


	//----- nvinfo : EIATTR_SW_WAR
	.align		4
.L_35:
        /*00cc*/ 	.byte	0x04, 0x36
        /*00ce*/ 	.short	(.L_37 - .L_36)
.L_36:
        /*00d0*/ 	.word	0x00000008
.L_37:


//--------------------- .nv.callgraph             --------------------------
	.section	.nv.callgraph,"",@"SHT_CUDA_CALLGRAPH"
	.align	4
	.sectionentsize	8
	.align		4
        /*0000*/ 	.word	0x00000000
	.align		4
        /*0004*/ 	.word	0xffffffff
	.align		4
        /*0008*/ 	.word	0x00000000
	.align		4
        /*000c*/ 	.word	0xfffffffe
	.align		4
        /*0010*/ 	.word	0x00000000
	.align		4
        /*0014*/ 	.word	0xfffffffd
	.align		4
        /*0018*/ 	.word	0x00000000
	.align		4
        /*001c*/ 	.word	0xfffffffc


//--------------------- .nv.constant4             --------------------------
	.section	.nv.constant4,"a",@progbits
	.align	8
	.align		8
.nv.constant4:
        /*0000*/ 	.dword	_$_str
	.align		8
        /*0008*/ 	.dword	_$_str_$_2


//--------------------- .text.triton_poi_fused__native_batch_norm_legit_no_training_cat_relu_58 --------------------------
	.section	.text.triton_poi_fused__native_batch_norm_legit_no_training_cat_relu_58,"ax",@progbits
	.align	128
        .global         triton_poi_fused__native_batch_norm_legit_no_training_cat_relu_58
        .type           triton_poi_fused__native_batch_norm_legit_no_training_cat_relu_58,@function
        .size           triton_poi_fused__native_batch_norm_legit_no_training_cat_relu_58,(.L_x_1 - triton_poi_fused__native_batch_norm_legit_no_training_cat_relu_58)
        .other          triton_poi_fused__native_batch_norm_legit_no_training_cat_relu_58,@"STO_CUDA_ENTRY STV_DEFAULT"
triton_poi_fused__native_batch_norm_legit_no_training_cat_relu_58:
.text.triton_poi_fused__native_batch_norm_legit_no_training_cat_relu_58:
[----:B------:R-:W0:Y:S01]  /*0000*/  LDC R1, c[0x0][0x28] ;  /* 0x00000a00ff017b82 */ /* 0x000e220000000800 */
[----:B------:R-:W1:Y:S07]  /*0010*/  S2R R0, SR_TID.X ;  /* 0x0000000000007919 */ /* 0x000e6e0000002100 */
[----:B------:R-:W2:Y:S01]  /*0020*/  LDC.64 R6, c[0x0][0x228] ;  /* 0x00008a00ff067b82 */ /* 0x000ea20000000a00 */
[----:B------:R-:W-:Y:S01]  /*0030*/  IMAD.MOV.U32 R4, RZ, RZ, RZ ;  /* 0x000000ffff047224 */ /* 0x000fe200078e00ff */
[----:B------:R-:W-:Y:S01]  /*0040*/  ULDC.64 UR4, c[0x0][0x208] ;  /* 0x0000820000047ab9 */ /* 0x000fe20000000a00 */
[----:B------:R-:W3:Y:S01]  /*0050*/  S2R R3, SR_CTAID.X ;  /* 0x0000000000037919 */ /* 0x000ee20000002500 */
[----:B------:R-:W-:Y:S01]  /*0060*/  IMAD.MOV.U32 R8, RZ, RZ, RZ ;  /* 0x000000ffff087224 */ /* 0x000fe200078e00ff */
[----:B------:R-:W-:-:S03]  /*0070*/  ULDC.64 UR6, c[0x0][0x218] ;  /* 0x0000860000067ab9 */ /* 0x000fc60000000a00 */
[----:B------:R-:W4:Y:S01]  /*0080*/  LDC.64 R16, c[0x0][0x220] ;  /* 0x00008800ff107b82 */ /* 0x000f220000000a00 */
[----:B-1----:R-:W-:-:S05]  /*0090*/  IMAD.SHL.U32 R0, R0, 0x2, RZ ;  /* 0x0000000200007824 */ /* 0x002fca00078e00ff */
[----:B------:R-:W-:-:S05]  /*00a0*/  LOP3.LUT R0, R0, 0xfe, RZ, 0xc0, !PT ;  /* 0x000000fe00007812 */ /* 0x000fca00078ec0ff */
[----:B---3--:R-:W-:-:S05]  /*00b0*/  IMAD R3, R3, 0x100, R0 ;  /* 0x0000010003037824 */ /* 0x008fca00078e0200 */
[----:B------:R-:W-:Y:S02]  /*00c0*/  SHF.R.S32.HI R2, RZ, 0x1f, R3 ;  /* 0x0000001fff027819 */ /* 0x000fe40000011403 */
[----:B------:R-:W-:Y:S02]  /*00d0*/  ISETP.GE.AND P0, PT, R3, 0x2e00, PT ;  /* 0x00002e000300780c */ /* 0x000fe40003f06270 */
[----:B------:R-:W-:-:S04]  /*00e0*/  LEA.HI R9, R2, R3, RZ, 0x2 ;  /* 0x0000000302097211 */ /* 0x000fc800078f10ff */
[----:B------:R-:W-:-:S05]  /*00f0*/  SHF.R.S32.HI R5, RZ, 0x2, R9 ;  /* 0x00000002ff057819 */ /* 0x000fca0000011409 */
[----:B------:R-:W-:-:S05]  /*0100*/  IMAD.HI R0, R5, -0x4de9bd37, R4 ;  /* 0xb21642c905007827 */ /* 0x000fca00078e0204 */
[----:B------:R-:W-:-:S04]  /*0110*/  SHF.R.U32.HI R11, RZ, 0x1f, R0 ;  /* 0x0000001fff0b7819 */ /* 0x000fc80000011600 */
[----:B------:R-:W-:Y:S01]  /*0120*/  LEA.HI.SX32 R11, R0, R11, 0x17 ;  /* 0x0000000b000b7211 */ /* 0x000fe200078fbaff */
[----:B------:R-:W-:-:S04]  /*0130*/  IMAD.MOV.U32 R0, RZ, RZ, RZ ;  /* 0x000000ffff007224 */ /* 0x000fc800078e00ff */
[----:B------:R-:W-:-:S04]  /*0140*/  IMAD R15, R11, -0x2e0, R5 ;  /* 0xfffffd200b0f7824 */ /* 0x000fc800078e0205 */
[----:B--2---:R-:W-:-:S05]  /*0150*/  IMAD.WIDE R6, R15, 0x4, R6 ;  /* 0x000000040f067825 */ /* 0x004fca00078e0206 */
[----:B------:R-:W2:Y:S01]  /*0160*/  @!P0 LDG.E.EL R0, desc[UR4][R6.64] ;  /* 0x0000000406008981 */ /* 0x000ea2000c2e1900 */
[----:B------:R-:W-:-:S03]  /*0170*/  IMAD.MOV.U32 R2, RZ, RZ, RZ ;  /* 0x000000ffff027224 */ /* 0x000fc600078e00ff */
[----:B------:R1:W3:Y:S01]  /*0180*/  @!P0 LDG.E.EL R8, desc[UR4][R6.64] ;  /* 0x0000000406088981 */ /* 0x0002e2000c2e1900 */
[----:B------:R-:W-:-:S05]  /*0190*/  IMAD.HI R2, R3, -0x4de9bd37, R2 ;  /* 0xb21642c903027827 */ /* 0x000fca00078e0202 */
[----:B------:R-:W-:Y:S02]  /*01a0*/  SHF.R.U32.HI R5, RZ, 0x1f, R2 ;  /* 0x0000001fff057819 */ /* 0x000fe40000011602 */
[----:B------:R-:W-:Y:S02]  /*01b0*/  LOP3.LUT R9, R9, 0xfffffffc, RZ, 0xc0, !PT ;  /* 0xfffffffc09097812 */ /* 0x000fe400078ec0ff */
[----:B------:R-:W-:Y:S02]  /*01c0*/  LEA.HI.SX32 R2, R2, R5, 0x15 ;  /* 0x0000000502027211 */ /* 0x000fe400078faaff */
[----:B------:R-:W5:Y:S01]  /*01d0*/  LDC.64 R4, c[0x0][0x210] ;  /* 0x00008400ff047b82 */ /* 0x000f620000000a00 */
[----:B------:R-:W-:Y:S01]  /*01e0*/  IADD3 R9, R3, -R9, RZ ;  /* 0x8000000903097210 */ /* 0x000fe20007ffe0ff */
[----:B------:R-:W-:Y:S02]  /*01f0*/  IMAD.SHL.U32 R10, R15, 0x4, RZ ;  /* 0x000000040f0a7824 */ /* 0x000fe400078e00ff */
[----:B------:R-:W-:Y:S01]  /*0200*/  IMAD.SHL.U32 R11, R2, 0x80, RZ ;  /* 0x00000080020b7824 */ /* 0x000fe200078e00ff */
[----:B------:R-:W-:-:S04]  /*0210*/  SHF.R.S32.HI R12, RZ, 0x1f, R9 ;  /* 0x0000001fff0c7819 */ /* 0x000fc80000011409 */
[--C-:B------:R-:W-:Y:S02]  /*0220*/  IADD3 R9, P1, P2, R10, R9, R11.reuse ;  /* 0x000000090a097210 */ /* 0x100fe40007a3e00b */
[----:B------:R-:W-:Y:S02]  /*0230*/  SHF.R.S32.HI R11, RZ, 0x1f, R11 ;  /* 0x0000001fff0b7819 */ /* 0x000fe4000001140b */
[----:B------:R-:W-:Y:S01]  /*0240*/  SHF.R.S32.HI R10, RZ, 0x1f, R10 ;  /* 0x0000001fff0a7819 */ /* 0x000fe2000001140a */
[----:B-1----:R-:W-:-:S03]  /*0250*/  IMAD R7, R2, -0xb80, R3 ;  /* 0xfffff48002077824 */ /* 0x002fc600078e0203 */
[----:B------:R-:W-:Y:S02]  /*0260*/  IADD3.X R6, R10, R12, R11, P1, P2 ;  /* 0x0000000c0a067210 */ /* 0x000fe40000fe440b */
[----:B------:R-:W1:Y:S01]  /*0270*/  LDC.64 R12, c[0x0][0x230] ;  /* 0x00008c00ff0c7b82 */ /* 0x000e620000000a00 */
[C---:B------:R-:W-:Y:S01]  /*0280*/  ISETP.GE.AND P2, PT, R15.reuse, 0x2c0, PT ;  /* 0x000002c00f00780c */ /* 0x040fe20003f46270 */
[----:B------:R-:W-:Y:S01]  /*0290*/  IMAD R7, R2, 0xb00, R7 ;  /* 0x00000b0002077824 */ /* 0x000fe200078e0207 */
[----:B------:R-:W-:-:S05]  /*02a0*/  ISETP.GT.AND P1, PT, R15, 0x2bf, !P0 ;  /* 0x000002bf0f00780c */ /* 0x000fca0004724270 */
[----:B------:R-:W1:Y:S01]  /*02b0*/  LDC.64 R10, c[0x0][0x238] ;  /* 0x00008e00ff0a7b82 */ /* 0x000e620000000a00 */
[----:B------:R-:W-:Y:S02]  /*02c0*/  ISETP.LT.AND P4, PT, R3, 0x2e00, !P2 ;  /* 0x00002e000300780c */ /* 0x000fe40005781270 */
[----:B------:R-:W-:Y:S01]  /*02d0*/  LEA R18, P3, R9, UR6, 0x2 ;  /* 0x0000000609127c11 */ /* 0x000fe2000f8610ff */
[----:B-----5:R-:W-:Y:S01]  /*02e0*/  IMAD.WIDE R22, R7, 0x4, R4 ;  /* 0x0000000407167825 */ /* 0x020fe200078e0204 */
[----:B------:R-:W-:Y:S02]  /*02f0*/  CS2R R4, SRZ ;  /* 0x0000000000047805 */ /* 0x000fe4000001ff00 */
[----:B------:R-:W-:Y:S02]  /*0300*/  LEA.HI.X R19, R9, UR7, R6, 0x2, P3 ;  /* 0x0000000709137c11 */ /* 0x000fe400098f1406 */
[----:B------:R-:W-:Y:S01]  /*0310*/  CS2R R6, SRZ ;  /* 0x0000000000067805 */ /* 0x000fe2000001ff00 */
[----:B------:R-:W-:Y:S01]  /*0320*/  HFMA2.MMA R2, -RZ, RZ, 0, 0 ;  /* 0x00000000ff027435 */ /* 0x000fe200000001ff */
[----:B------:R-:W-:Y:S01]  /*0330*/  IMAD.MOV.U32 R9, RZ, RZ, RZ ;  /* 0x000000ffff097224 */ /* 0x000fe200078e00ff */
[----:B------:R-:W5:Y:S01]  /*0340*/  @P1 LDG.E.64 R4, desc[UR4][R18.64+-0x2c00] ;  /* 0xffd4000412041981 */ /* 0x000f62000c1e1b00 */
[----:B----4-:R-:W-:-:S03]  /*0350*/  IMAD.WIDE R16, R15, 0x4, R16 ;  /* 0x000000040f107825 */ /* 0x010fc600078e0210 */
[----:B------:R4:W5:Y:S01]  /*0360*/  @P4 LDG.E.64 R6, desc[UR4][R22.64] ;  /* 0x0000000416064981 */ /* 0x000962000c1e1b00 */
[----:B-1----:R-:W-:-:S03]  /*0370*/  IMAD.WIDE R12, R15, 0x4, R12 ;  /* 0x000000040f0c7825 */ /* 0x002fc600078e020c */
[----:B------:R-:W5:Y:S04]  /*0380*/  @!P0 LDG.E.EL R9, desc[UR4][R16.64] ;  /* 0x0000000410098981 */ /* 0x000f68000c2e1900 */
[----:B------:R1:W5:Y:S01]  /*0390*/  @!P0 LDG.E.EL R2, desc[UR4][R16.64] ;  /* 0x0000000410028981 */ /* 0x000362000c2e1900 */
[----:B0-----:R-:W-:Y:S01]  /*03a0*/  IMAD.WIDE R20, R15, 0x4, R10 ;  /* 0x000000040f147825 */ /* 0x001fe200078e020a */
[----:B------:R-:W-:Y:S02]  /*03b0*/  CS2R R14, SRZ ;  /* 0x00000000000e7805 */ /* 0x000fe4000001ff00 */
[----:B------:R-:W-:-:S04]  /*03c0*/  CS2R R10, SRZ ;  /* 0x00000000000a7805 */ /* 0x000fc8000001ff00 */
[----:B------:R-:W5:Y:S01]  /*03d0*/  @!P0 LDG.E.EL R14, desc[UR4][R12.64] ;  /* 0x000000040c0e8981 */ /* 0x000f62000c2e1900 */
[----:B----4-:R-:W-:Y:S01]  /*03e0*/  IMAD.MOV.U32 R22, RZ, RZ, 0x3e800000 ;  /* 0x3e800000ff167424 */ /* 0x010fe200078e00ff */
[----:B-1----:R-:W0:Y:S02]  /*03f0*/  LDC.64 R16, c[0x0][0x240] ;  /* 0x00009000ff107b82 */ /* 0x002e240000000a00 */
[----:B------:R1:W4:Y:S04]  /*0400*/  @!P0 LDG.E.EL R15, desc[UR4][R12.64] ;  /* 0x000000040c0f8981 */ /* 0x000328000c2e1900 */
[----:B------:R-:W4:Y:S04]  /*0410*/  @!P0 LDG.E.EL R11, desc[UR4][R20.64] ;  /* 0x00000004140b8981 */ /* 0x000f28000c2e1900 */
[----:B------:R-:W4:Y:S01]  /*0420*/  @!P0 LDG.E.EL R10, desc[UR4][R20.64] ;  /* 0x00000004140a8981 */ /* 0x000f22000c2e1900 */
[----:B-1----:R-:W1:Y:S01]  /*0430*/  LDC.64 R12, c[0x0][0x248] ;  /* 0x00009200ff0c7b82 */ /* 0x002e620000000a00 */
[----:B0-----:R-:W-:-:S04]  /*0440*/  IMAD.WIDE R16, R3, 0x4, R16 ;  /* 0x0000000403107825 */ /* 0x001fc800078e0210 */
[----:B-1----:R-:W-:-:S04]  /*0450*/  IMAD.WIDE R12, R3, 0x4, R12 ;  /* 0x00000004030c7825 */ /* 0x002fc800078e020c */
[----:B--2---:R-:W-:-:S04]  /*0460*/  FADD R0, R0, 9.9999997473787516356e-06 ;  /* 0x3727c5ac00007421 */ /* 0x004fc80000000000 */
[----:B------:R-:W0:Y:S01]  /*0470*/  MUFU.SQRT R18, R0 ;  /* 0x0000000000127308 */ /* 0x000e220000002000 */
[----:B---3--:R-:W-:-:S07]  /*0480*/  FADD R8, R8, 9.9999997473787516356e-06 ;  /* 0x3727c5ac08087421 */ /* 0x008fce0000000000 */
[----:B------:R-:W1:Y:S01]  /*0490*/  MUFU.SQRT R19, R8 ;  /* 0x0000000800137308 */ /* 0x000e620000002000 */
[C---:B0-----:R-:W-:Y:S02]  /*04a0*/  FSETP.GT.AND P6, PT, R18.reuse, 8.50705917302346158658e+37, PT ;  /* 0x7e8000001200780b */ /* 0x041fe40003fc4000 */
[----:B------:R-:W-:Y:S02]  /*04b0*/  FSETP.GEU.AND P3, PT, R18, 1.175494350822287508e-38, PT ;  /* 0x008000001200780b */ /* 0x000fe40003f6e000 */
[----:B------:R-:W-:Y:S02]  /*04c0*/  FSEL R23, R22, 1, P6 ;  /* 0x3f80000016177808 */ /* 0x000fe40003000000 */
[----:B-1----:R-:W-:-:S07]  /*04d0*/  FSETP.GT.AND P5, PT, R19, 8.50705917302346158658e+37, PT ;  /* 0x7e8000001300780b */ /* 0x002fce0003fa4000 */
[----:B------:R-:W-:Y:S01]  /*04e0*/  @P6 FMUL R18, R18, 0.25 ;  /* 0x3e80000012126820 */ /* 0x000fe20000400000 */
[----:B------:R-:W-:-:S03]  /*04f0*/  FSETP.GEU.AND P6, PT, R19, 1.175494350822287508e-38, PT ;  /* 0x008000001300780b */ /* 0x000fc60003fce000 */
[----:B------:R-:W-:Y:S02]  /*0500*/  @!P3 FMUL R18, R18, 16777216 ;  /* 0x4b8000001212b820 */ /* 0x000fe40000400000 */
[----:B------:R-:W-:-:S08]  /*0510*/  @P5 FMUL R19, R19, 0.25 ;  /* 0x3e80000013135820 */ /* 0x000fd00000400000 */
[----:B------:R-:W-:Y:S01]  /*0520*/  @!P6 FMUL R19, R19, 16777216 ;  /* 0x4b8000001313e820 */ /* 0x000fe20000400000 */
[----:B------:R-:W0:Y:S01]  /*0530*/  MUFU.RCP R18, R18 ;  /* 0x0000001200127308 */ /* 0x000e220000001000 */
[----:B------:R-:W-:-:S07]  /*0540*/  FSEL R0, R22, 1, P5 ;  /* 0x3f80000016007808 */ /* 0x000fce0002800000 */
[----:B------:R-:W1:Y:S01]  /*0550*/  MUFU.RCP R19, R19 ;  /* 0x0000001300137308 */ /* 0x000e620000001000 */
[----:B------:R-:W-:Y:S01]  /*0560*/  @!P3 FMUL R23, R23, 16777216 ;  /* 0x4b8000001717b820 */ /* 0x000fe20000400000 */
[----:B------:R-:W-:Y:S01]  /*0570*/  @!P6 FMUL R0, R0, 16777216 ;  /* 0x4b8000000000e820 */ /* 0x000fe20000400000 */
[----:B-----5:R-:W-:Y:S02]  /*0580*/  SEL R6, R6, RZ, P4 ;  /* 0x000000ff06067207 */ /* 0x020fe40002000000 */
[----:B------:R-:W-:Y:S02]  /*0590*/  SEL R7, R7, RZ, P4 ;  /* 0x000000ff07077207 */ /* 0x000fe40002000000 */
[----:B------:R-:W-:Y:S02]  /*05a0*/  @P2 SEL R6, R4, RZ, P1 ;  /* 0x000000ff04062207 */ /* 0x000fe40000800000 */
[----:B------:R-:W-:Y:S01]  /*05b0*/  @P2 SEL R7, R5, RZ, P1 ;  /* 0x000000ff05072207 */ /* 0x000fe20000800000 */
[----:B0-----:R-:W-:-:S02]  /*05c0*/  FMUL R18, R18, R23 ;  /* 0x0000001712127220 */ /* 0x001fc40000400000 */
[----:B------:R-:W-:Y:S01]  /*05d0*/  FADD R9, R6, -R9 ;  /* 0x8000000906097221 */ /* 0x000fe20000000000 */
[----:B-1----:R-:W-:Y:S01]  /*05e0*/  FMUL R19, R19, R0 ;  /* 0x0000000013137220 */ /* 0x002fe20000400000 */
[----:B------:R-:W-:Y:S02]  /*05f0*/  FADD R2, R7, -R2 ;  /* 0x8000000207027221 */ /* 0x000fe40000000000 */
[----:B------:R-:W-:Y:S02]  /*0600*/  FMUL R18, R9, R18 ;  /* 0x0000001209127220 */ /* 0x000fe40000400000 */
[----:B------:R-:W-:Y:S01]  /*0610*/  FMUL R19, R2, R19 ;  /* 0x0000001302137220 */ /* 0x000fe20000400000 */
[----:B------:R0:W-:Y:S01]  /*0620*/  @!P0 STG.E.64 desc[UR4][R16.64], R6 ;  /* 0x0000000610008986 */ /* 0x0001e2000c101b04 */
[----:B----4-:R-:W-:Y:S02]  /*0630*/  FFMA R11, R18, R14, R11 ;  /* 0x0000000e120b7223 */ /* 0x010fe4000000000b */
[----:B------:R-:W-:-:S03]  /*0640*/  FFMA R10, R19, R15, R10 ;  /* 0x0000000f130a7223 */ /* 0x000fc6000000000a */
[C---:B------:R-:W-:Y:S02]  /*0650*/  FSETP.GEU.AND P1, PT, R11.reuse, RZ, PT ;  /* 0x000000ff0b00720b */ /* 0x040fe40003f2e000 */
[C---:B------:R-:W-:Y:S02]  /*0660*/  FSETP.GEU.AND P2, PT, R10.reuse, RZ, PT ;  /* 0x000000ff0a00720b */ /* 0x040fe40003f4e000 */
[----:B------:R-:W-:Y:S02]  /*0670*/  FSEL R2, R11, RZ, P1 ;  /* 0x000000ff0b027208 */ /* 0x000fe40000800000 */
[----:B------:R-:W-:Y:S01]  /*0680*/  FSEL R3, R10, RZ, P2 ;  /* 0x000000ff0a037208 */ /* 0x000fe20001000000 */
[----:B0-----:R-:W-:Y:S08]  /*0690*/  @P0 EXIT ;  /* 0x000000000000094d */ /* 0x001ff00003800000 */
[----:B------:R-:W-:Y:S01]  /*06a0*/  STG.E.64 desc[UR4][R12.64], R2 ;  /* 0x000000020c007986 */ /* 0x000fe2000c101b04 */
[----:B------:R-:W-:Y:S05]  /*06b0*/  EXIT ;  /* 0x000000000000794d */ /* 0x000fea0003800000 */
.L_x_0:
[----:B------:R-:W-:-:S00]  /*06c0*/  BRA `(.L_x_0) ;  /* 0xfffffffc00fc7947 */ /* 0x000fc0000383ffff */
[----:B------:R-:W-:-:S00]  /*06d0*/  NOP ;  /* 0x0000000000007918 */ /* 0x000fc00000000000 */
        /* <DEDUP_REMOVED lines=10> */
.L_x_1:


//--------------------- .nv.global.init           --------------------------
	.section	.nv.global.init,"aw",@progbits
.nv.global.init:
	.type		_$_str,@object
	.size		_$_str,(_$_str_$_2 - _$_str)
_$_str:
        /*0000*/ 	.byte	0x5f, 0x5f, 0x43, 0x55, 0x44, 0x41, 0x5f, 0x46, 0x54, 0x5a, 0x00
	.type		_$_str_$_2,@object
	.size		_$_str_$_2,(.L_1 - _$_str_$_2)
_$_str_$_2:
        /*000b*/ 	.byte	0x5f, 0x5f, 0x43, 0x55, 0x44, 0x41, 0x5f, 0x50, 0x52, 0x45, 0x43, 0x5f, 0x53, 0x51, 0x52, 0x54
        /*001b*/ 	.byte	0x00
.L_1:


//--------------------- .nv.constant0.triton_poi_fused__native_batch_norm_legit_no_training_cat_relu_58 --------------------------
	.section	.nv.constant0.triton_poi_fused__native_batch_norm_legit_no_training_cat_relu_58,"a",@progbits
	.sectionflags	@""
	.align	4
.nv.constant0.triton_poi_fused__native_batch_norm_legit_no_training_cat_relu_58:
	.zero		596
